//
// Generated by NVIDIA NVVM Compiler
//
// Compiler Build ID: CL-36424714
// Cuda compilation tools, release 13.0, V13.0.88
// Based on NVVM 20.0.0
//

.version 9.0
.target sm_100
.address_size 64

	// .globl	_Z16feedForwardOnGPUPdS_S_S_S_S_
.extern .func  (.param .b32 func_retval0) vprintf
(
	.param .b64 vprintf_param_0,
	.param .b64 vprintf_param_1
)
;
.global .align 1 .b8 $str[24] = {80, 114, 101, 100, 105, 99, 116, 105, 111, 110, 91, 37, 100, 93, 91, 37, 100, 93, 58, 32, 37, 102, 10};

.visible .entry _Z16feedForwardOnGPUPdS_S_S_S_S_(
	.param .u64 .ptr .align 1 _Z16feedForwardOnGPUPdS_S_S_S_S__param_0,
	.param .u64 .ptr .align 1 _Z16feedForwardOnGPUPdS_S_S_S_S__param_1,
	.param .u64 .ptr .align 1 _Z16feedForwardOnGPUPdS_S_S_S_S__param_2,
	.param .u64 .ptr .align 1 _Z16feedForwardOnGPUPdS_S_S_S_S__param_3,
	.param .u64 .ptr .align 1 _Z16feedForwardOnGPUPdS_S_S_S_S__param_4,
	.param .u64 .ptr .align 1 _Z16feedForwardOnGPUPdS_S_S_S_S__param_5
)
{
	.local .align 16 .b8 	__local_depot0[2064];
	.reg .b64 	%SP;
	.reg .b64 	%SPL;
	.reg .pred 	%p<12>;
	.reg .b32 	%r<59>;
	.reg .b32 	%f<5>;
	.reg .b64 	%rd<42>;
	.reg .b64 	%fd<164>;

	mov.u64 	%SPL, __local_depot0;
	cvta.local.u64 	%SP, %SPL;
	ld.param.u64 	%rd16, [_Z16feedForwardOnGPUPdS_S_S_S_S__param_0];
	ld.param.u64 	%rd17, [_Z16feedForwardOnGPUPdS_S_S_S_S__param_1];
	ld.param.u64 	%rd18, [_Z16feedForwardOnGPUPdS_S_S_S_S__param_2];
	ld.param.u64 	%rd19, [_Z16feedForwardOnGPUPdS_S_S_S_S__param_3];
	ld.param.u64 	%rd20, [_Z16feedForwardOnGPUPdS_S_S_S_S__param_4];
	ld.param.u64 	%rd21, [_Z16feedForwardOnGPUPdS_S_S_S_S__param_5];
	add.u64 	%rd1, %SPL, 0;
	mov.u32 	%r18, %ctaid.x;
	mov.u32 	%r19, %ntid.x;
	mov.u32 	%r20, %tid.x;
	mad.lo.s32 	%r1, %r18, %r19, %r20;
	setp.gt.s32 	%p1, %r1, 9999;
	@%p1 bra 	$L__BB0_15;
	mul.lo.s32 	%r2, %r1, 784;
	cvta.to.global.u64 	%rd2, %rd20;
	cvta.to.global.u64 	%rd3, %rd16;
	cvta.to.global.u64 	%rd4, %rd18;
	mov.b32 	%r55, 0;
$L__BB0_2:
	mov.f64 	%fd160, 0d0000000000000000;
	mov.b32 	%r56, 0;
$L__BB0_3:
	add.s32 	%r23, %r56, %r2;
	mul.wide.s32 	%rd23, %r23, 8;
	add.s64 	%rd24, %rd3, %rd23;
	ld.global.f64 	%fd16, [%rd24];
	shl.b32 	%r24, %r56, 8;
	add.s32 	%r25, %r24, %r55;
	mul.wide.u32 	%rd25, %r25, 8;
	add.s64 	%rd26, %rd4, %rd25;
	ld.global.f64 	%fd17, [%rd26];
	fma.rn.f64 	%fd18, %fd16, %fd17, %fd160;
	ld.global.f64 	%fd19, [%rd24+8];
	ld.global.f64 	%fd20, [%rd26+2048];
	fma.rn.f64 	%fd21, %fd19, %fd20, %fd18;
	ld.global.f64 	%fd22, [%rd24+16];
	ld.global.f64 	%fd23, [%rd26+4096];
	fma.rn.f64 	%fd24, %fd22, %fd23, %fd21;
	ld.global.f64 	%fd25, [%rd24+24];
	ld.global.f64 	%fd26, [%rd26+6144];
	fma.rn.f64 	%fd27, %fd25, %fd26, %fd24;
	ld.global.f64 	%fd28, [%rd24+32];
	ld.global.f64 	%fd29, [%rd26+8192];
	fma.rn.f64 	%fd30, %fd28, %fd29, %fd27;
	ld.global.f64 	%fd31, [%rd24+40];
	ld.global.f64 	%fd32, [%rd26+10240];
	fma.rn.f64 	%fd33, %fd31, %fd32, %fd30;
	ld.global.f64 	%fd34, [%rd24+48];
	ld.global.f64 	%fd35, [%rd26+12288];
	fma.rn.f64 	%fd36, %fd34, %fd35, %fd33;
	ld.global.f64 	%fd37, [%rd24+56];
	ld.global.f64 	%fd38, [%rd26+14336];
	fma.rn.f64 	%fd39, %fd37, %fd38, %fd36;
	ld.global.f64 	%fd40, [%rd24+64];
	ld.global.f64 	%fd41, [%rd26+16384];
	fma.rn.f64 	%fd42, %fd40, %fd41, %fd39;
	ld.global.f64 	%fd43, [%rd24+72];
	ld.global.f64 	%fd44, [%rd26+18432];
	fma.rn.f64 	%fd45, %fd43, %fd44, %fd42;
	ld.global.f64 	%fd46, [%rd24+80];
	ld.global.f64 	%fd47, [%rd26+20480];
	fma.rn.f64 	%fd48, %fd46, %fd47, %fd45;
	ld.global.f64 	%fd49, [%rd24+88];
	ld.global.f64 	%fd50, [%rd26+22528];
	fma.rn.f64 	%fd51, %fd49, %fd50, %fd48;
	ld.global.f64 	%fd52, [%rd24+96];
	ld.global.f64 	%fd53, [%rd26+24576];
	fma.rn.f64 	%fd54, %fd52, %fd53, %fd51;
	ld.global.f64 	%fd55, [%rd24+104];
	ld.global.f64 	%fd56, [%rd26+26624];
	fma.rn.f64 	%fd57, %fd55, %fd56, %fd54;
	ld.global.f64 	%fd58, [%rd24+112];
	ld.global.f64 	%fd59, [%rd26+28672];
	fma.rn.f64 	%fd60, %fd58, %fd59, %fd57;
	ld.global.f64 	%fd61, [%rd24+120];
	ld.global.f64 	%fd62, [%rd26+30720];
	fma.rn.f64 	%fd160, %fd61, %fd62, %fd60;
	add.s32 	%r56, %r56, 16;
	setp.ne.s32 	%p2, %r56, 784;
	@%p2 bra 	$L__BB0_3;
	mul.wide.u32 	%rd27, %r55, 8;
	add.s64 	%rd28, %rd2, %rd27;
	ld.global.f64 	%fd63, [%rd28];
	add.f64 	%fd3, %fd160, %fd63;
	neg.f64 	%fd64, %fd3;
	fma.rn.f64 	%fd65, %fd3, 0dBFF71547652B82FE, 0d4338000000000000;
	{
	.reg .b32 %temp; 
	mov.b64 	{%r6, %temp}, %fd65;
	}
	mov.f64 	%fd66, 0dC338000000000000;
	add.rn.f64 	%fd67, %fd65, %fd66;
	fma.rn.f64 	%fd68, %fd67, 0dBFE62E42FEFA39EF, %fd64;
	fma.rn.f64 	%fd69, %fd67, 0dBC7ABC9E3B39803F, %fd68;
	fma.rn.f64 	%fd70, %fd69, 0d3E5ADE1569CE2BDF, 0d3E928AF3FCA213EA;
	fma.rn.f64 	%fd71, %fd70, %fd69, 0d3EC71DEE62401315;
	fma.rn.f64 	%fd72, %fd71, %fd69, 0d3EFA01997C89EB71;
	fma.rn.f64 	%fd73, %fd72, %fd69, 0d3F2A01A014761F65;
	fma.rn.f64 	%fd74, %fd73, %fd69, 0d3F56C16C1852B7AF;
	fma.rn.f64 	%fd75, %fd74, %fd69, 0d3F81111111122322;
	fma.rn.f64 	%fd76, %fd75, %fd69, 0d3FA55555555502A1;
	fma.rn.f64 	%fd77, %fd76, %fd69, 0d3FC5555555555511;
	fma.rn.f64 	%fd78, %fd77, %fd69, 0d3FE000000000000B;
	fma.rn.f64 	%fd79, %fd78, %fd69, 0d3FF0000000000000;
	fma.rn.f64 	%fd80, %fd79, %fd69, 0d3FF0000000000000;
	{
	.reg .b32 %temp; 
	mov.b64 	{%r7, %temp}, %fd80;
	}
	{
	.reg .b32 %temp; 
	mov.b64 	{%temp, %r8}, %fd80;
	}
	shl.b32 	%r26, %r6, 20;
	add.s32 	%r27, %r26, %r8;
	mov.b64 	%fd161, {%r7, %r27};
	{
	.reg .b32 %temp; 
	mov.b64 	{%temp, %r28}, %fd64;
	}
	mov.b32 	%f3, %r28;
	abs.f32 	%f1, %f3;
	setp.lt.f32 	%p3, %f1, 0f4086232B;
	@%p3 bra 	$L__BB0_7;
	setp.gt.f64 	%p4, %fd3, 0d0000000000000000;
	mov.f64 	%fd81, 0d7FF0000000000000;
	sub.f64 	%fd82, %fd81, %fd3;
	selp.f64 	%fd161, 0d0000000000000000, %fd82, %p4;
	setp.geu.f32 	%p5, %f1, 0f40874800;
	@%p5 bra 	$L__BB0_7;
	shr.u32 	%r29, %r6, 31;
	add.s32 	%r30, %r6, %r29;
	shr.s32 	%r31, %r30, 1;
	shl.b32 	%r32, %r31, 20;
	add.s32 	%r33, %r8, %r32;
	mov.b64 	%fd83, {%r7, %r33};
	sub.s32 	%r34, %r6, %r31;
	shl.b32 	%r35, %r34, 20;
	add.s32 	%r36, %r35, 1072693248;
	mov.b32 	%r37, 0;
	mov.b64 	%fd84, {%r37, %r36};
	mul.f64 	%fd161, %fd84, %fd83;
$L__BB0_7:
	add.f64 	%fd85, %fd161, 0d3FF0000000000000;
	rcp.rn.f64 	%fd86, %fd85;
	add.s64 	%rd30, %rd1, %rd27;
	st.local.f64 	[%rd30], %fd86;
	add.s32 	%r55, %r55, 1;
	setp.ne.s32 	%p6, %r55, 256;
	@%p6 bra 	$L__BB0_2;
	add.u64 	%rd31, %SP, 2048;
	add.u64 	%rd5, %SPL, 2048;
	mul.lo.s32 	%r10, %r1, 10000;
	add.s64 	%rd6, %rd1, 64;
	cvta.to.global.u64 	%rd32, %rd19;
	add.s64 	%rd7, %rd32, 640;
	cvta.to.global.u64 	%rd8, %rd21;
	cvta.to.global.u64 	%rd9, %rd17;
	mov.b32 	%r57, 0;
$L__BB0_9:
	mul.wide.u32 	%rd33, %r57, 8;
	add.s64 	%rd40, %rd7, %rd33;
	mov.f64 	%fd162, 0d0000000000000000;
	mov.b32 	%r58, 0;
	mov.u64 	%rd41, %rd6;
$L__BB0_10:
	ld.local.v2.f64 	{%fd88, %fd89}, [%rd41+-64];
	ld.global.f64 	%fd90, [%rd40+-640];
	fma.rn.f64 	%fd91, %fd88, %fd90, %fd162;
	ld.global.f64 	%fd92, [%rd40+-560];
	fma.rn.f64 	%fd93, %fd89, %fd92, %fd91;
	ld.local.v2.f64 	{%fd94, %fd95}, [%rd41+-48];
	ld.global.f64 	%fd96, [%rd40+-480];
	fma.rn.f64 	%fd97, %fd94, %fd96, %fd93;
	ld.global.f64 	%fd98, [%rd40+-400];
	fma.rn.f64 	%fd99, %fd95, %fd98, %fd97;
	ld.local.v2.f64 	{%fd100, %fd101}, [%rd41+-32];
	ld.global.f64 	%fd102, [%rd40+-320];
	fma.rn.f64 	%fd103, %fd100, %fd102, %fd99;
	ld.global.f64 	%fd104, [%rd40+-240];
	fma.rn.f64 	%fd105, %fd101, %fd104, %fd103;
	ld.local.v2.f64 	{%fd106, %fd107}, [%rd41+-16];
	ld.global.f64 	%fd108, [%rd40+-160];
	fma.rn.f64 	%fd109, %fd106, %fd108, %fd105;
	ld.global.f64 	%fd110, [%rd40+-80];
	fma.rn.f64 	%fd111, %fd107, %fd110, %fd109;
	ld.local.v2.f64 	{%fd112, %fd113}, [%rd41];
	ld.global.f64 	%fd114, [%rd40];
	fma.rn.f64 	%fd115, %fd112, %fd114, %fd111;
	ld.global.f64 	%fd116, [%rd40+80];
	fma.rn.f64 	%fd117, %fd113, %fd116, %fd115;
	ld.local.v2.f64 	{%fd118, %fd119}, [%rd41+16];
	ld.global.f64 	%fd120, [%rd40+160];
	fma.rn.f64 	%fd121, %fd118, %fd120, %fd117;
	ld.global.f64 	%fd122, [%rd40+240];
	fma.rn.f64 	%fd123, %fd119, %fd122, %fd121;
	ld.local.v2.f64 	{%fd124, %fd125}, [%rd41+32];
	ld.global.f64 	%fd126, [%rd40+320];
	fma.rn.f64 	%fd127, %fd124, %fd126, %fd123;
	ld.global.f64 	%fd128, [%rd40+400];
	fma.rn.f64 	%fd129, %fd125, %fd128, %fd127;
	ld.local.v2.f64 	{%fd130, %fd131}, [%rd41+48];
	ld.global.f64 	%fd132, [%rd40+480];
	fma.rn.f64 	%fd133, %fd130, %fd132, %fd129;
	ld.global.f64 	%fd134, [%rd40+560];
	fma.rn.f64 	%fd162, %fd131, %fd134, %fd133;
	add.s32 	%r58, %r58, 16;
	add.s64 	%rd41, %rd41, 128;
	add.s64 	%rd40, %rd40, 1280;
	setp.ne.s32 	%p7, %r58, 256;
	@%p7 bra 	$L__BB0_10;
	add.s64 	%rd35, %rd8, %rd33;
	ld.global.f64 	%fd135, [%rd35];
	add.f64 	%fd10, %fd162, %fd135;
	add.s32 	%r40, %r57, %r10;
	mul.wide.s32 	%rd36, %r40, 8;
	add.s64 	%rd15, %rd9, %rd36;
	ld.global.f64 	%fd136, [%rd15];
	st.local.v2.u32 	[%rd5], {%r1, %r40};
	st.local.f64 	[%rd5+8], %fd136;
	mov.u64 	%rd37, $str;
	cvta.global.u64 	%rd38, %rd37;
	{ // callseq 0, 0
	.param .b64 param0;
	st.param.b64 	[param0], %rd38;
	.param .b64 param1;
	st.param.b64 	[param1], %rd31;
	.param .b32 retval0;
	call.uni (retval0), 
	vprintf, 
	(
	param0, 
	param1
	);
	ld.param.b32 	%r41, [retval0];
	} // callseq 0
	neg.f64 	%fd137, %fd10;
	fma.rn.f64 	%fd138, %fd10, 0dBFF71547652B82FE, 0d4338000000000000;
	{
	.reg .b32 %temp; 
	mov.b64 	{%r14, %temp}, %fd138;
	}
	mov.f64 	%fd139, 0dC338000000000000;
	add.rn.f64 	%fd140, %fd138, %fd139;
	fma.rn.f64 	%fd141, %fd140, 0dBFE62E42FEFA39EF, %fd137;
	fma.rn.f64 	%fd142, %fd140, 0dBC7ABC9E3B39803F, %fd141;
	fma.rn.f64 	%fd143, %fd142, 0d3E5ADE1569CE2BDF, 0d3E928AF3FCA213EA;
	fma.rn.f64 	%fd144, %fd143, %fd142, 0d3EC71DEE62401315;
	fma.rn.f64 	%fd145, %fd144, %fd142, 0d3EFA01997C89EB71;
	fma.rn.f64 	%fd146, %fd145, %fd142, 0d3F2A01A014761F65;
	fma.rn.f64 	%fd147, %fd146, %fd142, 0d3F56C16C1852B7AF;
	fma.rn.f64 	%fd148, %fd147, %fd142, 0d3F81111111122322;
	fma.rn.f64 	%fd149, %fd148, %fd142, 0d3FA55555555502A1;
	fma.rn.f64 	%fd150, %fd149, %fd142, 0d3FC5555555555511;
	fma.rn.f64 	%fd151, %fd150, %fd142, 0d3FE000000000000B;
	fma.rn.f64 	%fd152, %fd151, %fd142, 0d3FF0000000000000;
	fma.rn.f64 	%fd153, %fd152, %fd142, 0d3FF0000000000000;
	{
	.reg .b32 %temp; 
	mov.b64 	{%r15, %temp}, %fd153;
	}
	{
	.reg .b32 %temp; 
	mov.b64 	{%temp, %r16}, %fd153;
	}
	shl.b32 	%r43, %r14, 20;
	add.s32 	%r44, %r43, %r16;
	mov.b64 	%fd163, {%r15, %r44};
	{
	.reg .b32 %temp; 
	mov.b64 	{%temp, %r45}, %fd137;
	}
	mov.b32 	%f4, %r45;
	abs.f32 	%f2, %f4;
	setp.lt.f32 	%p8, %f2, 0f4086232B;
	@%p8 bra 	$L__BB0_14;
	setp.gt.f64 	%p9, %fd10, 0d0000000000000000;
	mov.f64 	%fd154, 0d7FF0000000000000;
	sub.f64 	%fd155, %fd154, %fd10;
	selp.f64 	%fd163, 0d0000000000000000, %fd155, %p9;
	setp.geu.f32 	%p10, %f2, 0f40874800;
	@%p10 bra 	$L__BB0_14;
	shr.u32 	%r46, %r14, 31;
	add.s32 	%r47, %r14, %r46;
	shr.s32 	%r48, %r47, 1;
	shl.b32 	%r49, %r48, 20;
	add.s32 	%r50, %r16, %r49;
	mov.b64 	%fd156, {%r15, %r50};
	sub.s32 	%r51, %r14, %r48;
	shl.b32 	%r52, %r51, 20;
	add.s32 	%r53, %r52, 1072693248;
	mov.b32 	%r54, 0;
	mov.b64 	%fd157, {%r54, %r53};
	mul.f64 	%fd163, %fd157, %fd156;
$L__BB0_14:
	add.f64 	%fd158, %fd163, 0d3FF0000000000000;
	rcp.rn.f64 	%fd159, %fd158;
	st.global.f64 	[%rd15], %fd159;
	add.s32 	%r57, %r57, 1;
	setp.ne.s32 	%p11, %r57, 10;
	@%p11 bra 	$L__BB0_9;
$L__BB0_15:
	bar.sync 	0;
	ret;

}


// ===== COMPILED SASS (sm_100) =====

	.target	sm_100

	.elftype	@"ET_EXEC"


//--------------------- .note.nv.tkinfo           --------------------------
	.section	.note.nv.tkinfo,"",@"SHT_NOTE"
	.sectionflags	@"SHF_NOTE_NV_TKINFO"
	.tkinfo
        /*0018*/ 	.word	0x00000002
        /*0030*/ 	.string	""
        /*0030*/ 	.string	"ptxas"
        /*0030*/ 	.string	"Cuda compilation tools, release 13.0, V13.0.88"
        /*0030*/ 	.string	"Build cuda_13.0.r13.0/compiler.36424714_0"
        /*0030*/ 	.string	"-arch sm_100 -m 64 "



//--------------------- .note.nv.cuinfo           --------------------------
	.section	.note.nv.cuinfo,"",@"SHT_NOTE"
	.sectionflags	@"SHF_NOTE_NV_CUINFO"
        /*0018*/ 	.short	0x0002
        /*001a*/ 	.short	0x0064
        /*001c*/ 	.short	0x0082
	.zero		2


//--------------------- .nv.info                  --------------------------
	.section	.nv.info,"",@"SHT_CUDA_INFO"
	.align	4


	//----- nvinfo : EIATTR_REGCOUNT
	.align		4
        /*0000*/ 	.byte	0x04, 0x2f
        /*0002*/ 	.short	(.L_2 - .L_1)
	.align		4
.L_1:
        /*0004*/ 	.word	index@(_Z16feedForwardOnGPUPdS_S_S_S_S_)
        /*0008*/ 	.word	0x00000020


	//----- nvinfo : EIATTR_FRAME_SIZE
	.align		4
.L_2:
        /*000c*/ 	.byte	0x04, 0x11
        /*000e*/ 	.short	(.L_4 - .L_3)
	.align		4
.L_3:
        /*0010*/ 	.word	index@($__internal_0_$__cuda_sm20_dblrcp_rn_slowpath_v3)
        /*0014*/ 	.word	0x00000810


	//----- nvinfo : EIATTR_FRAME_SIZE
	.align		4
.L_4:
        /*0018*/ 	.byte	0x04, 0x11
        /*001a*/ 	.short	(.L_6 - .L_5)
	.align		4
.L_5:
        /*001c*/ 	.word	index@(_Z16feedForwardOnGPUPdS_S_S_S_S_)
        /*0020*/ 	.word	0x00000810


	//----- nvinfo : EIATTR_MIN_STACK_SIZE
	.align		4
.L_6:
        /*0024*/ 	.byte	0x04, 0x12
        /*0026*/ 	.short	(.L_8 - .L_7)
	.align		4
.L_7:
        /*0028*/ 	.word	index@(_Z16feedForwardOnGPUPdS_S_S_S_S_)
        /*002c*/ 	.word	0x00000810
.L_8:


//--------------------- .nv.compat                --------------------------
	.section	.nv.compat,"",@"SHT_CUDA_COMPAT_INFO"
	.align	4
        /*0000*/ 	.byte	0x02, 0x09, 0x00, 0x00, 0x02, 0x02, 0x01, 0x00, 0x02, 0x05, 0x05, 0x00, 0x03, 0x07, 0x01, 0x01
        /*0010*/ 	.byte	0x02, 0x03, 0x00, 0x00, 0x02, 0x06, 0x01, 0x00, 0x04, 0x0b, 0x08, 0x00, 0x01, 0x00, 0x00, 0x00
        /*0020*/ 	.byte	0x00, 0x00, 0x00, 0x00


//--------------------- .nv.info._Z16feedForwardOnGPUPdS_S_S_S_S_ --------------------------
	.section	.nv.info._Z16feedForwardOnGPUPdS_S_S_S_S_,"",@"SHT_CUDA_INFO"
	.sectionflags	@""
	.align	4


	//----- nvinfo : EIATTR_CUDA_API_VERSION
	.align		4
        /*0000*/ 	.byte	0x04, 0x37
        /*0002*/ 	.short	(.L_10 - .L_9)
.L_9:
        /*0004*/ 	.word	0x00000082


	//----- nvinfo : EIATTR_KPARAM_INFO
	.align		4
.L_10:
        /*0008*/ 	.byte	0x04, 0x17
        /*000a*/ 	.short	(.L_12 - .L_11)
.L_11:
        /*000c*/ 	.word	0x00000000
        /*0010*/ 	.short	0x0005
        /*0012*/ 	.short	0x0028
        /*0014*/ 	.byte	0x00, 0xf5, 0x21, 0x00


	//----- nvinfo : EIATTR_KPARAM_INFO
	.align		4
.L_12:
        /*0018*/ 	.byte	0x04, 0x17
        /*001a*/ 	.short	(.L_14 - .L_13)
.L_13:
        /*001c*/ 	.word	0x00000000
        /*0020*/ 	.short	0x0004
        /*0022*/ 	.short	0x0020
        /*0024*/ 	.byte	0x00, 0xf5, 0x21, 0x00


	//----- nvinfo : EIATTR_KPARAM_INFO
	.align		4
.L_14:
        /*0028*/ 	.byte	0x04, 0x17
        /*002a*/ 	.short	(.L_16 - .L_15)
.L_15:
        /*002c*/ 	.word	0x00000000
        /*0030*/ 	.short	0x0003
        /*0032*/ 	.short	0x0018
        /*0034*/ 	.byte	0x00, 0xf5, 0x21, 0x00


	//----- nvinfo : EIATTR_KPARAM_INFO
	.align		4
.L_16:
        /*0038*/ 	.byte	0x04, 0x17
        /*003a*/ 	.short	(.L_18 - .L_17)
.L_17:
        /*003c*/ 	.word	0x00000000
        /*0040*/ 	.short	0x0002
        /*0042*/ 	.short	0x0010
        /*0044*/ 	.byte	0x00, 0xf5, 0x21, 0x00


	//----- nvinfo : EIATTR_KPARAM_INFO
	.align		4
.L_18:
        /*0048*/ 	.byte	0x04, 0x17
        /*004a*/ 	.short	(.L_20 - .L_19)
.L_19:
        /*004c*/ 	.word	0x00000000
        /*0050*/ 	.short	0x0001
        /*0052*/ 	.short	0x0008
        /*0054*/ 	.byte	0x00, 0xf5, 0x21, 0x00


	//----- nvinfo : EIATTR_KPARAM_INFO
	.align		4
.L_20:
        /*0058*/ 	.byte	0x04, 0x17
        /*005a*/ 	.short	(.L_22 - .L_21)
.L_21:
        /*005c*/ 	.word	0x00000000
        /*0060*/ 	.short	0x0000
        /*0062*/ 	.short	0x0000
        /*0064*/ 	.byte	0x00, 0xf5, 0x21, 0x00


	//----- nvinfo : EIATTR_SPARSE_MMA_MASK
	.align		4
.L_22:
        /*0068*/ 	.byte	0x03, 0x50
        /*006a*/ 	.short	0x0000


	//----- nvinfo : EIATTR_MAXREG_COUNT
	.align		4
        /*006c*/ 	.byte	0x03, 0x1b
        /*006e*/ 	.short	0x00ff


	//----- nvinfo : EIATTR_NUM_BARRIERS
	.align		4
        /*0070*/ 	.byte	0x02, 0x4c
        /*0072*/ 	.byte	0x01
	.zero		1


	//----- nvinfo : EIATTR_EXTERNS
	.align		4
        /*0074*/ 	.byte	0x04, 0x0f
        /*0076*/ 	.short	(.L_24 - .L_23)


	//   ....[0]....
	.align		4
.L_23:
        /*0078*/ 	.word	index@(vprintf)


	//----- nvinfo : EIATTR_MERCURY_ISA_VERSION
	.align		4
.L_24:
        /*007c*/ 	.byte	0x03, 0x5f
        /*007e*/ 	.short	0x0101


	//----- nvinfo : EIATTR_VRC_CTA_INIT_COUNT
	.align		4
        /*0080*/ 	.byte	0x02, 0x4a
	.zero		1
	.zero		1


	//----- nvinfo : EIATTR_SYSCALL_OFFSETS
	.align		4
        /*0084*/ 	.byte	0x04, 0x46
        /*0086*/ 	.short	(.L_26 - .L_25)


	//   ....[0]....
.L_25:
        /*0088*/ 	.word	0x00001790


	//----- nvinfo : EIATTR_EXIT_INSTR_OFFSETS
	.align		4
.L_26:
        /*008c*/ 	.byte	0x04, 0x1c
        /*008e*/ 	.short	(.L_28 - .L_27)


	//   ....[0]....
.L_27:
        /*0090*/ 	.word	0x00001ce0


	//----- nvinfo : EIATTR_CRS_STACK_SIZE
	.align		4
.L_28:
        /*0094*/ 	.byte	0x04, 0x1e
        /*0096*/ 	.short	(.L_30 - .L_29)
.L_29:
        /*0098*/ 	.word	0x00000000


	//----- nvinfo : EIATTR_CBANK_PARAM_SIZE
	.align		4
.L_30:
        /*009c*/ 	.byte	0x03, 0x19
        /*009e*/ 	.short	0x0030


	//----- nvinfo : EIATTR_PARAM_CBANK
	.align		4
        /*00a0*/ 	.byte	0x04, 0x0a
        /*00a2*/ 	.short	(.L_32 - .L_31)
	.align		4
.L_31:
        /*00a4*/ 	.word	index@(.nv.constant0._Z16feedForwardOnGPUPdS_S_S_S_S_)
        /*00a8*/ 	.short	0x0380
        /*00aa*/ 	.short	0x0030


	//----- nvinfo : EIATTR_SW_WAR
	.align		4
.L_32:
        /*00ac*/ 	.byte	0x04, 0x36
        /*00ae*/ 	.short	(.L_34 - .L_33)
.L_33:
        /*00b0*/ 	.word	0x00000008
.L_34:


//--------------------- .nv.callgraph             --------------------------
	.section	.nv.callgraph,"",@"SHT_CUDA_CALLGRAPH"
	.align	4
	.sectionentsize	8
	.align		4
        /*0000*/ 	.word	0x00000000
	.align		4
        /*0004*/ 	.word	0xffffffff
	.align		4
        /*0008*/ 	.word	index@(_Z16feedForwardOnGPUPdS_S_S_S_S_)
	.align		4
        /*000c*/ 	.word	index@(vprintf)
	.align		4
        /*0010*/ 	.word	0x00000000
	.align		4
        /*0014*/ 	.word	0xfffffffe
	.align		4
        /*0018*/ 	.word	0x00000000
	.align		4
        /*001c*/ 	.word	0xfffffffd
	.align		4
        /*0020*/ 	.word	0x00000000
	.align		4
        /*0024*/ 	.word	0xfffffffc


//--------------------- .nv.constant4             --------------------------
	.section	.nv.constant4,"a",@progbits
	.align	8
	.align		8
.nv.constant4:
        /*0000*/ 	.dword	vprintf
	.align		8
        /*0008*/ 	.dword	$str


//--------------------- .text._Z16feedForwardOnGPUPdS_S_S_S_S_ --------------------------
	.section	.text._Z16feedForwardOnGPUPdS_S_S_S_S_,"ax",@progbits
	.align	128
        .global         _Z16feedForwardOnGPUPdS_S_S_S_S_
        .type           _Z16feedForwardOnGPUPdS_S_S_S_S_,@function
        .size           _Z16feedForwardOnGPUPdS_S_S_S_S_,(.L_x_20 - _Z16feedForwardOnGPUPdS_S_S_S_S_)
        .other          _Z16feedForwardOnGPUPdS_S_S_S_S_,@"STO_CUDA_ENTRY STV_DEFAULT"
_Z16feedForwardOnGPUPdS_S_S_S_S_:
.text._Z16feedForwardOnGPUPdS_S_S_S_S_:
[----:B------:R-:W0:Y:S01]  /*0000*/  LDC R1, c[0x0][0x37c] ;  /* 0x0000df00ff017b82 */ /* 0x000e220000000800 */
[----:B------:R-:W1:Y:S01]  /*0010*/  S2R R3, SR_TID.X ;  /* 0x0000000000037919 */ /* 0x000e620000002100 */
[----:B------:R-:W2:Y:S06]  /*0020*/  LDCU UR36, c[0x0][0x2fc] ;  /* 0x00005f80ff2477ac */ /* 0x000eac0008000800 */
[----:B------:R-:W1:Y:S01]  /*0030*/  S2UR UR4, SR_CTAID.X ;  /* 0x00000000000479c3 */ /* 0x000e620000002500 */
[----:B0-----:R-:W-:-:S07]  /*0040*/  VIADD R1, R1, 0xfffff7f0 ;  /* 0xfffff7f001017836 */ /* 0x001fce0000000000 */
[----:B------:R-:W1:Y:S02]  /*0050*/  LDC R2, c[0x0][0x360] ;  /* 0x0000d800ff027b82 */ /* 0x000e640000000800 */
[----:B-1----:R-:W-:-:S05]  /*0060*/  IMAD R2, R2, UR4, R3 ;  /* 0x0000000402027c24 */ /* 0x002fca000f8e0203 */
[----:B------:R-:W-:-:S13]  /*0070*/  ISETP.GT.AND P0, PT, R2, 0x270f, PT ;  /* 0x0000270f0200780c */ /* 0x000fda0003f04270 */
[----:B--2---:R-:W-:Y:S05]  /*0080*/  @P0 BRA `(.L_x_0) ;  /* 0x0000001c000c0947 */ /* 0x004fea0003800000 */
[----:B------:R-:W0:Y:S01]  /*0090*/  LDC R16, c[0x0][0x2f8] ;  /* 0x0000be00ff107b82 */ /* 0x000e220000000800 */
[----:B------:R-:W-:-:S07]  /*00a0*/  IMAD.MOV.U32 R0, RZ, RZ, RZ ;  /* 0x000000ffff007224 */ /* 0x000fce00078e00ff */
[----:B------:R-:W1:Y:S02]  /*00b0*/  LDC.64 R24, c[0x0][0x358] ;  /* 0x0000d600ff187b82 */ /* 0x000e640000000a00 */
.L_x_6:
[----:B------:R-:W-:Y:S01]  /*00c0*/  IMAD.MOV.U32 R3, RZ, RZ, RZ ;  /* 0x000000ffff037224 */ /* 0x000fe200078e00ff */
[----:B------:R-:W-:-:S07]  /*00d0*/  CS2R R26, SRZ ;  /* 0x00000000001a7805 */ /* 0x000fce000001ff00 */
.L_x_1:
[----:B------:R-:W2:Y:S01]  /*00e0*/  LDC.64 R6, c[0x0][0x380] ;  /* 0x0000e000ff067b82 */ /* 0x000ea20000000a00 */
[----:B-1----:R-:W-:Y:S01]  /*00f0*/  R2UR UR4, R24 ;  /* 0x00000000180472ca */ /* 0x002fe200000e0000 */
[----:B------:R-:W-:Y:S01]  /*0100*/  IMAD R9, R2, 0x310, R3 ;  /* 0x0000031002097824 */ /* 0x000fe200078e0203 */
[----:B------:R-:W-:Y:S01]  /*0110*/  R2UR UR5, R25 ;  /* 0x00000000190572ca */ /* 0x000fe200000e0000 */
[----:B------:R-:W-:Y:S01]  /*0120*/  IMAD R11, R3, 0x100, R0 ;  /* 0x00000100030b7824 */ /* 0x000fe200078e0200 */
[C---:B------:R-:W-:Y:S02]  /*0130*/  R2UR UR6, R24.reuse ;  /* 0x00000000180672ca */ /* 0x040fe400000e0000 */
[C---:B------:R-:W-:Y:S01]  /*0140*/  R2UR UR7, R25.reuse ;  /* 0x00000000190772ca */ /* 0x040fe200000e0000 */
[----:B------:R-:W1:Y:S01]  /*0150*/  LDC.64 R4, c[0x0][0x390] ;  /* 0x0000e400ff047b82 */ /* 0x000e620000000a00 */
[----:B------:R-:W-:Y:S02]  /*0160*/  R2UR UR8, R24 ;  /* 0x00000000180872ca */ /* 0x000fe400000e0000 */
[----:B------:R-:W-:-:S02]  /*0170*/  R2UR UR9, R25 ;  /* 0x00000000190972ca */ /* 0x000fc400000e0000 */
[----:B------:R-:W-:Y:S02]  /*0180*/  R2UR UR10, R24 ;  /* 0x00000000180a72ca */ /* 0x000fe400000e0000 */
[----:B------:R-:W-:Y:S01]  /*0190*/  R2UR UR11, R25 ;  /* 0x00000000190b72ca */ /* 0x000fe200000e0000 */
[----:B--2---:R-:W-:-:S05]  /*01a0*/  IMAD.WIDE R6, R9, 0x8, R6 ;  /* 0x0000000809067825 */ /* 0x004fca00078e0206 */
[----:B------:R-:W2:Y:S01]  /*01b0*/  LDG.E.64 R8, desc[UR4][R6.64] ;  /* 0x0000000406087981 */ /* 0x000ea2000c1e1b00 */
[----:B-1----:R-:W-:-:S03]  /*01c0*/  IMAD.WIDE.U32 R4, R11, 0x8, R4 ;  /* 0x000000080b047825 */ /* 0x002fc600078e0004 */
[----:B------:R-:W3:Y:S04]  /*01d0*/  LDG.E.64 R18, desc[UR8][R6.64+0x8] ;  /* 0x0000080806127981 */ /* 0x000ee8000c1e1b00 */
[----:B------:R-:W2:Y:S04]  /*01e0*/  LDG.E.64 R10, desc[UR6][R4.64] ;  /* 0x00000006040a7981 */ /* 0x000ea8000c1e1b00 */
[----:B------:R-:W3:Y:S04]  /*01f0*/  LDG.E.64 R20, desc[UR10][R4.64+0x800] ;  /* 0x0008000a04147981 */ /* 0x000ee8000c1e1b00 */
[----:B------:R-:W4:Y:S04]  /*0200*/  LDG.E.64 R12, desc[UR4][R6.64+0x10] ;  /* 0x00001004060c7981 */ /* 0x000f28000c1e1b00 */
[----:B------:R-:W4:Y:S04]  /*0210*/  LDG.E.64 R14, desc[UR6][R4.64+0x1000] ;  /* 0x00100006040e7981 */ /* 0x000f28000c1e1b00 */
[----:B------:R-:W5:Y:S04]  /*0220*/  LDG.E.64 R22, desc[UR6][R4.64+0x7000] ;  /* 0x0070000604167981 */ /* 0x000f68000c1e1b00 */
[----:B------:R-:W5:Y:S01]  /*0230*/  LDG.E.64 R28, desc[UR10][R4.64+0x7800] ;  /* 0x0078000a041c7981 */ /* 0x000f62000c1e1b00 */
[----:B--2---:R-:W-:-:S03]  /*0240*/  DFMA R26, R8, R10, R26 ;  /* 0x0000000a081a722b */ /* 0x004fc6000000001a */
[----:B------:R-:W2:Y:S04]  /*0250*/  LDG.E.64 R8, desc[UR4][R6.64+0x18] ;  /* 0x0000180406087981 */ /* 0x000ea8000c1e1b00 */
[----:B------:R-:W2:Y:S01]  /*0260*/  LDG.E.64 R10, desc[UR6][R4.64+0x1800] ;  /* 0x00180006040a7981 */ /* 0x000ea2000c1e1b00 */
[----:B---3--:R-:W-:-:S03]  /*0270*/  DFMA R26, R18, R20, R26 ;  /* 0x00000014121a722b */ /* 0x008fc6000000001a */
[----:B------:R-:W3:Y:S04]  /*0280*/  LDG.E.64 R18, desc[UR8][R6.64+0x20] ;  /* 0x0000200806127981 */ /* 0x000ee8000c1e1b00 */
[----:B------:R-:W3:Y:S01]  /*0290*/  LDG.E.64 R20, desc[UR10][R4.64+0x2000] ;  /* 0x0020000a04147981 */ /* 0x000ee2000c1e1b00 */
[----:B----4-:R-:W-:-:S03]  /*02a0*/  DFMA R26, R12, R14, R26 ;  /* 0x0000000e0c1a722b */ /* 0x010fc6000000001a */
[----:B------:R-:W4:Y:S04]  /*02b0*/  LDG.E.64 R12, desc[UR4][R6.64+0x28] ;  /* 0x00002804060c7981 */ /* 0x000f28000c1e1b00 */
[----:B------:R-:W4:Y:S01]  /*02c0*/  LDG.E.64 R14, desc[UR6][R4.64+0x2800] ;  /* 0x00280006040e7981 */ /* 0x000f22000c1e1b00 */
        /* <DEDUP_REMOVED lines=25> */
[----:B------:R-:W5:Y:S04]  /*0460*/  LDG.E.64 R14, desc[UR4][R6.64+0x70] ;  /* 0x00007004060e7981 */ /* 0x000f68000c1e1b00 */
[----:B------:R-:W4:Y:S01]  /*0470*/  LDG.E.64 R26, desc[UR8][R6.64+0x78] ;  /* 0x00007808061a7981 */ /* 0x000f22000c1e1b00 */
[----:B------:R-:W-:-:S05]  /*0480*/  VIADD R3, R3, 0x10 ;  /* 0x0000001003037836 */ /* 0x000fca0000000000 */
[----:B------:R-:W-:Y:S01]  /*0490*/  ISETP.NE.AND P0, PT, R3, 0x310, PT ;  /* 0x000003100300780c */ /* 0x000fe20003f05270 */
[----:B--2---:R-:W-:-:S08]  /*04a0*/  DFMA R8, R8, R10, R12 ;  /* 0x0000000a0808722b */ /* 0x004fd0000000000c */
[----:B---3--:R-:W-:-:S08]  /*04b0*/  DFMA R8, R18, R20, R8 ;  /* 0x000000141208722b */ /* 0x008fd00000000008 */
[----:B-----5:R-:W-:-:S08]  /*04c0*/  DFMA R8, R14, R22, R8 ;  /* 0x000000160e08722b */ /* 0x020fd00000000008 */
[----:B----4-:R-:W-:Y:S01]  /*04d0*/  DFMA R26, R26, R28, R8 ;  /* 0x0000001c1a1a722b */ /* 0x010fe20000000008 */
[----:B------:R-:W-:Y:S10]  /*04e0*/  @P0 BRA `(.L_x_1) ;  /* 0xfffffff800fc0947 */ /* 0x000ff4000383ffff */
[----:B------:R-:W1:Y:S01]  /*04f0*/  LDC.64 R8, c[0x0][0x3a0] ;  /* 0x0000e800ff087b82 */ /* 0x000e620000000a00 */
[----:B------:R-:W-:Y:S02]  /*0500*/  R2UR UR4, R24 ;  /* 0x00000000180472ca */ /* 0x000fe400000e0000 */
[----:B------:R-:W-:Y:S01]  /*0510*/  R2UR UR5, R25 ;  /* 0x00000000190572ca */ /* 0x000fe200000e0000 */
[----:B-1----:R-:W-:-:S12]  /*0520*/  IMAD.WIDE.U32 R8, R0, 0x8, R8 ;  /* 0x0000000800087825 */ /* 0x002fd800078e0008 */
[----:B------:R-:W2:Y:S01]  /*0530*/  LDG.E.64 R8, desc[UR4][R8.64] ;  /* 0x0000000408087981 */ /* 0x000ea2000c1e1b00 */
[----:B------:R-:W-:Y:S01]  /*0540*/  IMAD.MOV.U32 R4, RZ, RZ, 0x652b82fe ;  /* 0x652b82feff047424 */ /* 0x000fe200078e00ff */
[----:B------:R-:W-:Y:S01]  /*0550*/  UMOV UR4, 0xfefa39ef ;  /* 0xfefa39ef00047882 */ /* 0x000fe20000000000 */
[----:B------:R-:W-:Y:S01]  /*0560*/  IMAD.MOV.U32 R5, RZ, RZ, 0x3ff71547 ;  /* 0x3ff71547ff057424 */ /* 0x000fe200078e00ff */
[----:B------:R-:W-:Y:S01]  /*0570*/  UMOV UR5, 0x3fe62e42 ;  /* 0x3fe62e4200057882 */ /* 0x000fe20000000000 */
[----:B------:R-:W-:Y:S01]  /*0580*/  BSSY.RECONVERGENT B0, `(.L_x_2) ;  /* 0x0000039000007945 */ /* 0x000fe20003800200 */
[----:B--2---:R-:W-:-:S08]  /*0590*/  DADD R26, R26, R8 ;  /* 0x000000001a1a7229 */ /* 0x004fd00000000008 */
[----:B------:R-:W-:-:S08]  /*05a0*/  DFMA R4, R26, -R4, 6.75539944105574400000e+15 ;  /* 0x433800001a04742b */ /* 0x000fd00000000804 */
[----:B------:R-:W-:-:S08]  /*05b0*/  DADD R6, R4, -6.75539944105574400000e+15 ;  /* 0xc338000004067429 */ /* 0x000fd00000000000 */
[----:B------:R-:W-:Y:S01]  /*05c0*/  DFMA R10, R6, -UR4, -R26 ;  /* 0x80000004060a7c2b */ /* 0x000fe2000800081a */
[----:B------:R-:W-:Y:S01]  /*05d0*/  UMOV UR4, 0x3b39803f ;  /* 0x3b39803f00047882 */ /* 0x000fe20000000000 */
[----:B------:R-:W-:-:S06]  /*05e0*/  UMOV UR5, 0x3c7abc9e ;  /* 0x3c7abc9e00057882 */ /* 0x000fcc0000000000 */
[----:B------:R-:W-:Y:S01]  /*05f0*/  DFMA R6, R6, -UR4, R10 ;  /* 0x8000000406067c2b */ /* 0x000fe2000800000a */
[----:B------:R-:W-:Y:S01]  /*0600*/  UMOV UR4, 0x69ce2bdf ;  /* 0x69ce2bdf00047882 */ /* 0x000fe20000000000 */
[----:B------:R-:W-:Y:S01]  /*0610*/  IMAD.MOV.U32 R10, RZ, RZ, -0x35dec16 ;  /* 0xfca213eaff0a7424 */ /* 0x000fe200078e00ff */
[----:B------:R-:W-:Y:S01]  /*0620*/  MOV R11, 0x3e928af3 ;  /* 0x3e928af3000b7802 */ /* 0x000fe20000000f00 */
[----:B------:R-:W-:-:S05]  /*0630*/  UMOV UR5, 0x3e5ade15 ;  /* 0x3e5ade1500057882 */ /* 0x000fca0000000000 */
[----:B------:R-:W-:Y:S01]  /*0640*/  DFMA R8, R6, UR4, R10 ;  /* 0x0000000406087c2b */ /* 0x000fe2000800000a */
[----:B------:R-:W-:Y:S01]  /*0650*/  UMOV UR4, 0x62401315 ;  /* 0x6240131500047882 */ /* 0x000fe20000000000 */
[----:B------:R-:W-:Y:S01]  /*0660*/  UMOV UR5, 0x3ec71dee ;  /* 0x3ec71dee00057882 */ /* 0x000fe20000000000 */
[----:B------:R-:W-:-:S05]  /*0670*/  DADD R10, -RZ, -R26 ;  /* 0x00000000ff0a7229 */ /* 0x000fca000000091a */
[----:B------:R-:W-:Y:S01]  /*0680*/  DFMA R8, R6, R8, UR4 ;  /* 0x0000000406087e2b */ /* 0x000fe20008000008 */
[----:B------:R-:W-:Y:S01]  /*0690*/  UMOV UR4, 0x7c89eb71 ;  /* 0x7c89eb7100047882 */ /* 0x000fe20000000000 */
[----:B------:R-:W-:-:S03]  /*06a0*/  UMOV UR5, 0x3efa0199 ;  /* 0x3efa019900057882 */ /* 0x000fc60000000000 */
[----:B------:R-:W-:-:S03]  /*06b0*/  FSETP.GEU.AND P0, PT, |R11|, 4.1917929649353027344, PT ;  /* 0x4086232b0b00780b */ /* 0x000fc60003f0e200 */
[----:B------:R-:W-:Y:S01]  /*06c0*/  DFMA R8, R6, R8, UR4 ;  /* 0x0000000406087e2b */ /* 0x000fe20008000008 */
[----:B------:R-:W-:Y:S01]  /*06d0*/  UMOV UR4, 0x14761f65 ;  /* 0x14761f6500047882 */ /* 0x000fe20000000000 */
[----:B------:R-:W-:-:S06]  /*06e0*/  UMOV UR5, 0x3f2a01a0 ;  /* 0x3f2a01a000057882 */ /* 0x000fcc0000000000 */
        /* <DEDUP_REMOVED lines=15> */
[----:B------:R-:W-:-:S08]  /*07e0*/  DFMA R8, R6, R8, UR4 ;  /* 0x0000000406087e2b */ /* 0x000fd00008000008 */
[----:B------:R-:W-:-:S08]  /*07f0*/  DFMA R8, R6, R8, 1 ;  /* 0x3ff000000608742b */ /* 0x000fd00000000008 */
[----:B------:R-:W-:-:S10]  /*0800*/  DFMA R8, R6, R8, 1 ;  /* 0x3ff000000608742b */ /* 0x000fd40000000008 */
[----:B------:R-:W-:Y:S02]  /*0810*/  IMAD R7, R4, 0x100000, R9 ;  /* 0x0010000004077824 */ /* 0x000fe400078e0209 */
[----:B------:R-:W-:Y:S01]  /*0820*/  IMAD.MOV.U32 R6, RZ, RZ, R8 ;  /* 0x000000ffff067224 */ /* 0x000fe200078e0008 */
[----:B------:R-:W-:Y:S06]  /*0830*/  @!P0 BRA `(.L_x_3) ;  /* 0x0000000000348947 */ /* 0x000fec0003800000 */
[----:B------:R-:W-:Y:S01]  /*0840*/  FSETP.GEU.AND P1, PT, |R11|, 4.2275390625, PT ;  /* 0x408748000b00780b */ /* 0x000fe20003f2e200 */
[C---:B------:R-:W-:Y:S02]  /*0850*/  DADD R6, -R26.reuse, +INF ;  /* 0x7ff000001a067429 */ /* 0x040fe40000000100 */
[----:B------:R-:W-:-:S08]  /*0860*/  DSETP.GT.AND P0, PT, R26, RZ, PT ;  /* 0x000000ff1a00722a */ /* 0x000fd00003f04000 */
[----:B------:R-:W-:Y:S02]  /*0870*/  FSEL R6, R6, RZ, !P0 ;  /* 0x000000ff06067208 */ /* 0x000fe40004000000 */
[----:B------:R-:W-:Y:S02]  /*0880*/  @!P1 LEA.HI R3, R4, R4, RZ, 0x1 ;  /* 0x0000000404039211 */ /* 0x000fe400078f08ff */
[----:B------:R-:W-:Y:S02]  /*0890*/  FSEL R7, R7, RZ, !P0 ;  /* 0x000000ff07077208 */ /* 0x000fe40004000000 */
[----:B------:R-:W-:-:S05]  /*08a0*/  @!P1 SHF.R.S32.HI R3, RZ, 0x1, R3 ;  /* 0x00000001ff039819 */ /* 0x000fca0000011403 */
[----:B------:R-:W-:Y:S02]  /*08b0*/  @!P1 IMAD.IADD R4, R4, 0x1, -R3 ;  /* 0x0000000104049824 */ /* 0x000fe400078e0a03 */
[----:B------:R-:W-:-:S03]  /*08c0*/  @!P1 IMAD R5, R3, 0x100000, R9 ;  /* 0x0010000003059824 */ /* 0x000fc600078e0209 */
[----:B------:R-:W-:Y:S01]  /*08d0*/  @!P1 LEA R9, R4, 0x3ff00000, 0x14 ;  /* 0x3ff0000004099811 */ /* 0x000fe200078ea0ff */
[----:B------:R-:W-:Y:S02]  /*08e0*/  @!P1 IMAD.MOV.U32 R4, RZ, RZ, R8 ;  /* 0x000000ffff049224 */ /* 0x000fe400078e0008 */
[----:B------:R-:W-:-:S06]  /*08f0*/  @!P1 IMAD.MOV.U32 R8, RZ, RZ, RZ ;  /* 0x000000ffff089224 */ /* 0x000fcc00078e00ff */
[----:B------:R-:W-:-:S11]  /*0900*/  @!P1 DMUL R6, R4, R8 ;  /* 0x0000000804069228 */ /* 0x000fd60000000000 */
.L_x_3:
[----:B------:R-:W-:Y:S05]  /*0910*/  BSYNC.RECONVERGENT B0 ;  /* 0x0000000000007941 */ /* 0x000fea0003800200 */
.L_x_2:
[----:B------:R-:W-:Y:S01]  /*0920*/  DADD R10, R6, 1 ;  /* 0x3ff00000060a7429 */ /* 0x000fe20000000000 */
[----:B------:R-:W-:Y:S05]  /*0930*/  BSSY.RECONVERGENT B0, `(.L_x_4) ;  /* 0x0000012000007945 */ /* 0x000fea0003800200 */
[----:B------:R-:W1:Y:S04]  /*0940*/  MUFU.RCP64H R5, R11 ;  /* 0x0000000b00057308 */ /* 0x000e680000001800 */
[----:B------:R-:W-:-:S05]  /*0950*/  VIADD R4, R11, 0x300402 ;  /* 0x003004020b047836 */ /* 0x000fca0000000000 */
[----:B------:R-:W-:Y:S01]  /*0960*/  FSETP.GEU.AND P0, PT, |R4|, 5.8789094863358348022e-39, PT ;  /* 0x004004020400780b */ /* 0x000fe20003f0e200 */
[----:B-1----:R-:W-:-:S08]  /*0970*/  DFMA R6, -R10, R4, 1 ;  /* 0x3ff000000a06742b */ /* 0x002fd00000000104 */
[----:B------:R-:W-:-:S08]  /*0980*/  DFMA R6, R6, R6, R6 ;  /* 0x000000060606722b */ /* 0x000fd00000000006 */
[----:B------:R-:W-:-:S08]  /*0990*/  DFMA R6, R4, R6, R4 ;  /* 0x000000060406722b */ /* 0x000fd00000000004 */
[----:B------:R-:W-:-:S08]  /*09a0*/  DFMA R8, -R10, R6, 1 ;  /* 0x3ff000000a08742b */ /* 0x000fd00000000106 */
[----:B------:R-:W-:Y:S01]  /*09b0*/  DFMA R6, R6, R8, R6 ;  /* 0x000000080606722b */ /* 0x000fe20000000006 */
[----:B------:R-:W-:Y:S10]  /*09c0*/  @P0 BRA `(.L_x_5) ;  /* 0x0000000000200947 */ /* 0x000ff40003800000 */
[----:B------:R-:W-:Y:S01]  /*09d0*/  LOP3.LUT R3, R11, 0x7fffffff, RZ, 0xc0, !PT ;  /* 0x7fffffff0b037812 */ /* 0x000fe200078ec0ff */
[----:B------:R-:W-:Y:S01]  /*09e0*/  IMAD.MOV.U32 R5, RZ, RZ, R11 ;  /* 0x000000ffff057224 */ /* 0x000fe200078e000b */
[----:B------:R-:W-:Y:S02]  /*09f0*/  MOV R4, R10 ;  /* 0x0000000a00047202 */ /* 0x000fe40000000f00 */
[----:B------:R-:W-:Y:S01]  /*0a00*/  MOV R12, 0xa30 ;  /* 0x00000a30000c7802 */ /* 0x000fe20000000f00 */
[----:B------:R-:W-:-:S07]  /*0a10*/  VIADD R3, R3, 0xfff00000 ;  /* 0xfff0000003037836 */ /* 0x000fce0000000000 */
[----:B0-----:R-:W-:Y:S05]  /*0a20*/  CALL.REL.NOINC `($__internal_0_$__cuda_sm20_dblrcp_rn_slowpath_v3) ;  /* 0x0000001000b07944 */ /* 0x001fea0003c00000 */
[----:B------:R-:W-:Y:S02]  /*0a30*/  IMAD.MOV.U32 R6, RZ, RZ, R8 ;  /* 0x000000ffff067224 */ /* 0x000fe400078e0008 */
[----:B------:R-:W-:-:S07]  /*0a40*/  IMAD.MOV.U32 R7, RZ, RZ, R9 ;  /* 0x000000ffff077224 */ /* 0x000fce00078e0009 */
.L_x_5:
[----:B------:R-:W-:Y:S05]  /*0a50*/  BSYNC.RECONVERGENT B0 ;  /* 0x0000000000007941 */ /* 0x000fea0003800200 */
.L_x_4:
[C---:B------:R-:W-:Y:S02]  /*0a60*/  IMAD R3, R0.reuse, 0x8, R1 ;  /* 0x0000000800037824 */ /* 0x040fe400078e0201 */
[----:B------:R-:W-:-:S03]  /*0a70*/  VIADD R0, R0, 0x1 ;  /* 0x0000000100007836 */ /* 0x000fc60000000000 */
[----:B------:R2:W-:Y:S02]  /*0a80*/  STL.64 [R3], R6 ;  /* 0x0000000603007387 */ /* 0x0005e40000100a00 */
[----:B------:R-:W-:-:S13]  /*0a90*/  ISETP.NE.AND P0, PT, R0, 0x100, PT ;  /* 0x000001000000780c */ /* 0x000fda0003f05270 */
[----:B--2---:R-:W-:Y:S05]  /*0aa0*/  @P0 BRA `(.L_x_6) ;  /* 0xfffffff400840947 */ /* 0x004fea000383ffff */
[----:B------:R-:W1:Y:S01]  /*0ab0*/  LDC.64 R22, c[0x0][0x398] ;  /* 0x0000e600ff167b82 */ /* 0x000e620000000a00 */
[C---:B0-----:R-:W-:Y:S01]  /*0ac0*/  IADD3 R16, P0, P1, R1.reuse, 0x800, R16 ;  /* 0x0000080001107810 */ /* 0x041fe2000791e010 */
[----:B------:R-:W-:Y:S02]  /*0ad0*/  VIADD R18, R1, 0x40 ;  /* 0x0000004001127836 */ /* 0x000fe40000000000 */
[----:B------:R-:W-:Y:S01]  /*0ae0*/  IMAD.MOV.U32 R19, RZ, RZ, RZ ;  /* 0x000000ffff137224 */ /* 0x000fe200078e00ff */
[----:B------:R-:W-:Y:S02]  /*0af0*/  IADD3.X R17, PT, PT, RZ, UR36, RZ, P0, P1 ;  /* 0x00000024ff117c10 */ /* 0x000fe400087e24ff */
[----:B-1----:R-:W-:-:S04]  /*0b00*/  IADD3 R22, P2, PT, R22, 0x280, RZ ;  /* 0x0000028016167810 */ /* 0x002fc80007f5e0ff */
[----:B------:R-:W-:-:S09]  /*0b10*/  IADD3.X R23, PT, PT, RZ, R23, RZ, P2, !PT ;  /* 0x00000017ff177210 */ /* 0x000fd200017fe4ff */
.L_x_14:
[----:B------:R-:W-:Y:S01]  /*0b20*/  IMAD.WIDE.U32 R4, R19, 0x8, R22 ;  /* 0x0000000813047825 */ /* 0x000fe200078e0016 */
[----:B------:R-:W-:Y:S01]  /*0b30*/  BSSY.RECONVERGENT B0, `(.L_x_7) ;  /* 0x00000b1000007945 */ /* 0x000fe20003800200 */
[----:B------:R-:W-:Y:S02]  /*0b40*/  CS2R R6, SRZ ;  /* 0x0000000000067805 */ /* 0x000fe4000001ff00 */
[----:B------:R-:W-:Y:S02]  /*0b50*/  IMAD.MOV.U32 R3, RZ, RZ, RZ ;  /* 0x000000ffff037224 */ /* 0x000fe400078e00ff */
[----:B------:R-:W-:Y:S02]  /*0b60*/  IMAD.MOV.U32 R10, RZ, RZ, R4 ;  /* 0x000000ffff0a7224 */ /* 0x000fe400078e0004 */
[----:B0-----:R-:W-:-:S07]  /*0b70*/  IMAD.MOV.U32 R0, RZ, RZ, R18 ;  /* 0x000000ffff007224 */ /* 0x001fce00078e0012 */
.L_x_8:
[C---:B------:R-:W-:Y:S01]  /*0b80*/  R2UR UR4, R24.reuse ;  /* 0x00000000180472ca */ /* 0x040fe200000e0000 */
[----:B------:R-:W-:Y:S01]  /*0b90*/  IMAD.MOV.U32 R12, RZ, RZ, R10 ;  /* 0x000000ffff0c7224 */ /* 0x000fe200078e000a */
[----:B------:R-:W-:Y:S01]  /*0ba0*/  R2UR UR5, R25 ;  /* 0x00000000190572ca */ /* 0x000fe200000e0000 */
[----:B------:R-:W-:Y:S01]  /*0bb0*/  IMAD.MOV.U32 R13, RZ, RZ, R5 ;  /* 0x000000ffff0d7224 */ /* 0x000fe200078e0005 */
[----:B------:R-:W2:Y:S11]  /*0bc0*/  LDL.128 R8, [R0+-0x40] ;  /* 0xffffc00000087983 */ /* 0x000eb60000100c00 */
[----:B------:R-:W2:Y:S01]  /*0bd0*/  LDG.E.64 R20, desc[UR4][R12.64+-0x280] ;  /* 0xfffd80040c147981 */ /* 0x000ea2000c1e1b00 */
[----:B------:R-:W-:-:S02]  /*0be0*/  R2UR UR6, R24 ;  /* 0x00000000180672ca */ /* 0x000fc400000e0000 */
[----:B------:R-:W-:Y:S01]  /*0bf0*/  R2UR UR7, R25 ;  /* 0x00000000190772ca */ /* 0x000fe200000e0000 */
[----:B------:R-:W3:Y:S04]  /*0c00*/  LDG.E.64 R14, desc[UR4][R12.64+-0x230] ;  /* 0xfffdd0040c0e7981 */ /* 0x000ee8000c1e1b00 */
[----:B------:R-:W4:Y:S08]  /*0c10*/  LDG.E.64 R28, desc[UR4][R12.64+-0x190] ;  /* 0xfffe70040c1c7981 */ /* 0x000f30000c1e1b00 */
[----:B------:R-:W5:Y:S01]  /*0c20*/  LDG.E.64 R26, desc[UR6][R12.64+-0xf0] ;  /* 0xffff10060c1a7981 */ /* 0x000f62000c1e1b00 */
[----:B--2---:R-:W-:-:S03]  /*0c30*/  DFMA R20, R8, R20, R6 ;  /* 0x000000140814722b */ /* 0x004fc60000000006 */
[----:B------:R-:W2:Y:S04]  /*0c40*/  LDL.128 R4, [R0+-0x30] ;  /* 0xffffd00000047983 */ /* 0x000ea80000100c00 */
[----:B------:R-:W2:Y:S01]  /*0c50*/  LDG.E.64 R8, desc[UR6][R12.64+-0x1e0] ;  /* 0xfffe20060c087981 */ /* 0x000ea2000c1e1b00 */
[----:B---3--:R-:W-:-:S03]  /*0c60*/  DFMA R10, R10, R14, R20 ;  /* 0x0000000e0a0a722b */ /* 0x008fc60000000014 */
[----:B------:R-:W3:Y:S04]  /*0c70*/  LDG.E.64 R14, desc[UR4][R12.64+-0x140] ;  /* 0xfffec0040c0e7981 */ /* 0x000ee8000c1e1b00 */
[----:B------:R-:W5:Y:S01]  /*0c80*/  LDG.E.64 R20, desc[UR4][R12.64+-0xa0] ;  /* 0xffff60040c147981 */ /* 0x000f62000c1e1b00 */
[----:B--2---:R-:W-:-:S03]  /*0c90*/  DFMA R4, R4, R8, R10 ;  /* 0x000000080404722b */ /* 0x004fc6000000000a */
[----:B------:R-:W3:Y:S05]  /*0ca0*/  LDL.128 R8, [R0+-0x20] ;  /* 0xffffe00000087983 */ /* 0x000eea0000100c00 */
[----:B----4-:R-:W-:Y:S02]  /*0cb0*/  DFMA R28, R6, R28, R4 ;  /* 0x0000001c061c722b */ /* 0x010fe40000000004 */
[----:B------:R-:W2:Y:S06]  /*0cc0*/  LDL.128 R4, [R0+-0x10] ;  /* 0xfffff00000047983 */ /* 0x000eac0000100c00 */
[----:B---3--:R-:W-:Y:S01]  /*0cd0*/  DFMA R8, R8, R14, R28 ;  /* 0x0000000e0808722b */ /* 0x008fe2000000001c */
[----:B------:R-:W3:Y:S04]  /*0ce0*/  LDG.E.64 R14, desc[UR4][R12.64+-0x50] ;  /* 0xffffb0040c0e7981 */ /* 0x000ee8000c1e1b00 */
[----:B------:R-:W4:Y:S03]  /*0cf0*/  LDG.E.64 R28, desc[UR4][R12.64+0x50] ;  /* 0x000050040c1c7981 */ /* 0x000f26000c1e1b00 */
[----:B-----5:R-:W-:Y:S01]  /*0d00*/  DFMA R8, R10, R26, R8 ;  /* 0x0000001a0a08722b */ /* 0x020fe20000000008 */
[----:B------:R-:W5:Y:S07]  /*0d10*/  LDG.E.64 R26, desc[UR6][R12.64+0xf0] ;  /* 0x0000f0060c1a7981 */ /* 0x000f6e000c1e1b00 */
[----:B--2---:R-:W-:-:S02]  /*0d20*/  DFMA R20, R4, R20, R8 ;  /* 0x000000140414722b */ /* 0x004fc40000000008 */
[----:B------:R-:W2:Y:S04]  /*0d30*/  LDL.128 R8, [R0] ;  /* 0x0000000000087983 */ /* 0x000ea80000100c00 */
[----:B------:R-:W2:Y:S02]  /*0d40*/  LDG.E.64 R4, desc[UR6][R12.64] ;  /* 0x000000060c047981 */ /* 0x000ea4000c1e1b00 */
[----:B---3--:R-:W-:Y:S02]  /*0d50*/  DFMA R6, R6, R14, R20 ;  /* 0x0000000e0606722b */ /* 0x008fe40000000014 */
[----:B------:R-:W3:Y:S04]  /*0d60*/  LDG.E.64 R14, desc[UR4][R12.64+0xa0] ;  /* 0x0000a0040c0e7981 */ /* 0x000ee8000c1e1b00 */
[----:B------:R-:W5:Y:S02]  /*0d70*/  LDG.E.64 R20, desc[UR4][R12.64+0x140] ;  /* 0x000140040c147981 */ /* 0x000f64000c1e1b00 */
[----:B--2---:R-:W-:-:S02]  /*0d80*/  DFMA R8, R8, R4, R6 ;  /* 0x000000040808722b */ /* 0x004fc40000000006 */
[----:B------:R-:W3:Y:S06]  /*0d90*/  LDL.128 R4, [R0+0x10] ;  /* 0x0000100000047983 */ /* 0x000eec0000100c00 */
[----:B----4-:R-:W-:Y:S02]  /*0da0*/  DFMA R28, R10, R28, R8 ;  /* 0x0000001c0a1c722b */ /* 0x010fe40000000008 */
[----:B------:R-:W2:Y:S06]  /*0db0*/  LDL.128 R8, [R0+0x20] ;  /* 0x0000200000087983 */ /* 0x000eac0000100c00 */
[----:B---3--:R-:W-:Y:S01]  /*0dc0*/  DFMA R4, R4, R14, R28 ;  /* 0x0000000e0404722b */ /* 0x008fe2000000001c */
[----:B------:R-:W3:Y:S04]  /*0dd0*/  LDG.E.64 R14, desc[UR4][R12.64+0x190] ;  /* 0x000190040c0e7981 */ /* 0x000ee8000c1e1b00 */
[----:B------:R-:W4:Y:S03]  /*0de0*/  LDG.E.64 R28, desc[UR4][R12.64+0x230] ;  /* 0x000230040c1c7981 */ /* 0x000f26000c1e1b00 */
[----:B-----5:R-:W-:Y:S01]  /*0df0*/  DFMA R4, R6, R26, R4 ;  /* 0x0000001a0604722b */ /* 0x020fe20000000004 */
[----:B------:R-:W5:Y:S07]  /*0e00*/  LDG.E.64 R26, desc[UR6][R12.64+0x2d0] ;  /* 0x0002d0060c1a7981 */ /* 0x000f6e000c1e1b00 */
[----:B--2---:R-:W-:-:S02]  /*0e10*/  DFMA R20, R8, R20, R4 ;  /* 0x000000140814722b */ /* 0x004fc40000000004 */
[----:B------:R-:W2:Y:S04]  /*0e20*/  LDL.128 R4, [R0+0x30] ;  /* 0x0000300000047983 */ /* 0x000ea80000100c00 */
        /* <DEDUP_REMOVED lines=78> */
[----:B------:R-:W4:Y:S02]  /*1310*/  LDG.E.64 R20, desc[UR6][R12.64+0xc30] ;  /* 0x000c30060c147981 */ /* 0x000f24000c1e1b00 */
[----:B--2---:R-:W-:-:S02]  /*1320*/  DFMA R8, R8, R4, R6 ;  /* 0x000000040808722b */ /* 0x004fc40000000006 */
[----:B------:R-:W3:Y:S06]  /*1330*/  LDL.128 R4, [R0+0x130] ;  /* 0x0001300000047983 */ /* 0x000eec0000100c00 */
[----:B-----5:R-:W-:Y:S02]  /*1340*/  DFMA R26, R10, R26, R8 ;  /* 0x0000001a0a1a722b */ /* 0x020fe40000000008 */
[----:B------:R-:W2:Y:S06]  /*1350*/  LDL.128 R8, [R0+0x140] ;  /* 0x0001400000087983 */ /* 0x000eac0000100c00 */
[----:B---3--:R-:W-:Y:S01]  /*1360*/  DFMA R4, R4, R14, R26 ;  /* 0x0000000e0404722b */ /* 0x008fe2000000001a */
[----:B------:R-:W3:Y:S04]  /*1370*/  LDG.E.64 R14, desc[UR4][R12.64+0xcd0] ;  /* 0x000cd0040c0e7981 */ /* 0x000ee8000c1e1b00 */
[----:B------:R-:W5:Y:S03]  /*1380*/  LDG.E.64 R26, desc[UR6][R12.64+0xe10] ;  /* 0x000e10060c1a7981 */ /* 0x000f66000c1e1b00 */
[----:B----4-:R-:W-:-:S02]  /*1390*/  DFMA R20, R6, R20, R4 ;  /* 0x000000140614722b */ /* 0x010fc40000000004 */
[----:B------:R-:W4:Y:S06]  /*13a0*/  LDL.128 R4, [R0+0x150] ;  /* 0x0001500000047983 */ /* 0x000f2c0000100c00 */
[----:B--2---:R-:W-:Y:S01]  /*13b0*/  DFMA R20, R8, R28, R20 ;  /* 0x0000001c0814722b */ /* 0x004fe20000000014 */
[----:B------:R-:W4:Y:S04]  /*13c0*/  LDG.E.64 R8, desc[UR6][R12.64+0xd20] ;  /* 0x000d20060c087981 */ /* 0x000f28000c1e1b00 */
[----:B------:R-:W2:Y:S03]  /*13d0*/  LDG.E.64 R28, desc[UR4][R12.64+0xd70] ;  /* 0x000d70040c1c7981 */ /* 0x000ea6000c1e1b00 */
[----:B---3--:R-:W-:Y:S01]  /*13e0*/  DFMA R10, R10, R14, R20 ;  /* 0x0000000e0a0a722b */ /* 0x008fe20000000014 */
[----:B------:R-:W3:Y:S04]  /*13f0*/  LDG.E.64 R14, desc[UR4][R12.64+0xdc0] ;  /* 0x000dc0040c0e7981 */ /* 0x000ee8000c1e1b00 */
[----:B------:R-:W5:Y:S03]  /*1400*/  LDG.E.64 R20, desc[UR4][R12.64+0xe60] ;  /* 0x000e60040c147981 */ /* 0x000f66000c1e1b00 */
[----:B----4-:R-:W-:-:S02]  /*1410*/  DFMA R4, R4, R8, R10 ;  /* 0x000000080404722b */ /* 0x010fc4000000000a */
[----:B------:R-:W3:Y:S06]  /*1420*/  LDL.128 R8, [R0+0x160] ;  /* 0x0001600000087983 */ /* 0x000eec0000100c00 */
[----:B--2---:R-:W-:Y:S02]  /*1430*/  DFMA R28, R6, R28, R4 ;  /* 0x0000001c061c722b */ /* 0x004fe40000000004 */
        /* <DEDUP_REMOVED lines=17> */
[----:B------:R-:W3:Y:S07]  /*1550*/  LDG.E.64 R14, desc[UR4][R12.64+0x1090] ;  /* 0x001090040c0e7981 */ /* 0x000eee000c1e1b00 */
[----:B-----5:R-:W-:-:S02]  /*1560*/  DFMA R26, R6, R26, R4 ;  /* 0x0000001a061a722b */ /* 0x020fc40000000004 */
[----:B------:R0:W4:Y:S06]  /*1570*/  LDL.128 R4, [R0+0x1b0] ;  /* 0x0001b00000047983 */ /* 0x00012c0000100c00 */
[----:B--2---:R-:W-:Y:S01]  /*1580*/  DFMA R26, R8, R20, R26 ;  /* 0x00000014081a722b */ /* 0x004fe2000000001a */
[----:B------:R-:W4:Y:S04]  /*1590*/  LDG.E.64 R20, desc[UR6][R12.64+0x10e0] ;  /* 0x0010e0060c147981 */ /* 0x000f28000c1e1b00 */
[----:B------:R-:W2:Y:S01]  /*15a0*/  LDG.E.64 R8, desc[UR4][R12.64+0x1130] ;  /* 0x001130040c087981 */ /* 0x000ea2000c1e1b00 */
[----:B------:R-:W-:-:S04]  /*15b0*/  IADD3 R3, PT, PT, R3, 0x40, RZ ;  /* 0x0000004003037810 */ /* 0x000fc80007ffe0ff */
[----:B------:R-:W-:Y:S01]  /*15c0*/  ISETP.NE.AND P0, PT, R3, 0x100, PT ;  /* 0x000001000300780c */ /* 0x000fe20003f05270 */
[----:B0-----:R-:W-:Y:S01]  /*15d0*/  VIADD R0, R0, 0x200 ;  /* 0x0000020000007836 */ /* 0x001fe20000000000 */
[----:B---3--:R-:W-:-:S08]  /*15e0*/  DFMA R10, R10, R14, R26 ;  /* 0x0000000e0a0a722b */ /* 0x008fd0000000001a */
[----:B----4-:R-:W-:Y:S01]  /*15f0*/  DFMA R4, R4, R20, R10 ;  /* 0x000000140404722b */ /* 0x010fe2000000000a */
[----:B------:R-:W-:-:S07]  /*1600*/  IADD3 R10, P1, PT, R12, 0x1400, RZ ;  /* 0x000014000c0a7810 */ /* 0x000fce0007f3e0ff */
[----:B--2---:R-:W-:Y:S01]  /*1610*/  DFMA R6, R6, R8, R4 ;  /* 0x000000080606722b */ /* 0x004fe20000000004 */
[----:B------:R-:W-:Y:S01]  /*1620*/  IMAD.X R5, RZ, RZ, R13, P1 ;  /* 0x000000ffff057224 */ /* 0x000fe200008e060d */
[----:B------:R-:W-:Y:S09]  /*1630*/  @P0 BRA `(.L_x_8) ;  /* 0xfffffff400500947 */ /* 0x000ff2000383ffff */
[----:B------:R-:W-:Y:S05]  /*1640*/  BSYNC.RECONVERGENT B0 ;  /* 0x0000000000007941 */ /* 0x000fea0003800200 */
.L_x_7:
[----:B------:R-:W0:Y:S01]  /*1650*/  LDC.64 R26, c[0x0][0x388] ;  /* 0x0000e200ff1a7b82 */ /* 0x000e220000000a00 */
[----:B------:R-:W-:Y:S01]  /*1660*/  R2UR UR4, R24 ;  /* 0x00000000180472ca */ /* 0x000fe200000e0000 */
[----:B------:R-:W-:Y:S01]  /*1670*/  IMAD R3, R2, 0x2710, R19 ;  /* 0x0000271002037824 */ /* 0x000fe200078e0213 */
[----:B------:R-:W-:-:S05]  /*1680*/  R2UR UR5, R25 ;  /* 0x00000000190572ca */ /* 0x000fca00000e0000 */
[----:B------:R-:W1:Y:S01]  /*1690*/  LDC.64 R10, c[0x0][0x3a8] ;  /* 0x0000ea00ff0a7b82 */ /* 0x000e620000000a00 */
[----:B0-----:R-:W-:-:S07]  /*16a0*/  IMAD.WIDE R26, R3, 0x8, R26 ;  /* 0x00000008031a7825 */ /* 0x001fce00078e021a */
[----:B------:R-:W2:Y:S01]  /*16b0*/  LDG.E.64 R12, desc[UR4][R26.64] ;  /* 0x000000041a0c7981 */ /* 0x000ea2000c1e1b00 */
[----:B-1----:R-:W-:-:S06]  /*16c0*/  IMAD.WIDE.U32 R10, R19, 0x8, R10 ;  /* 0x00000008130a7825 */ /* 0x002fcc00078e000a */
[----:B------:R-:W3:Y:S01]  /*16d0*/  LDG.E.64 R10, desc[UR4][R10.64] ;  /* 0x000000040a0a7981 */ /* 0x000ee2000c1e1b00 */
[----:B------:R-:W-:Y:S01]  /*16e0*/  MOV R8, 0x0 ;  /* 0x0000000000087802 */ /* 0x000fe20000000f00 */
[----:B------:R-:W0:Y:S02]  /*16f0*/  LDCU.64 UR4, c[0x4][0x8] ;  /* 0x01000100ff0477ac */ /* 0x000e240008000a00 */
[----:B------:R1:W-:Y:S03]  /*1700*/  STL.64 [R1+0x800], R2 ;  /* 0x0008000201007387 */ /* 0x0003e60000100a00 */
[----:B------:R-:W4:Y:S01]  /*1710*/  LDC.64 R8, c[0x4][R8] ;  /* 0x0100000008087b82 */ /* 0x000f220000000a00 */
[----:B0-----:R-:W-:Y:S02]  /*1720*/  IMAD.U32 R4, RZ, RZ, UR4 ;  /* 0x00000004ff047e24 */ /* 0x001fe4000f8e00ff */
[----:B------:R-:W-:Y:S01]  /*1730*/  IMAD.U32 R5, RZ, RZ, UR5 ;  /* 0x00000005ff057e24 */ /* 0x000fe2000f8e00ff */
[----:B--2---:R1:W-:Y:S01]  /*1740*/  STL.64 [R1+0x808], R12 ;  /* 0x0008080c01007387 */ /* 0x0043e20000100a00 */
[----:B---3--:R-:W-:Y:S01]  /*1750*/  DADD R28, R6, R10 ;  /* 0x00000000061c7229 */ /* 0x008fe2000000000a */
[----:B------:R-:W-:-:S02]  /*1760*/  IMAD.MOV.U32 R6, RZ, RZ, R16 ;  /* 0x000000ffff067224 */ /* 0x000fc400078e0010 */
[----:B-1--4-:R-:W-:-:S08]  /*1770*/  IMAD.MOV.U32 R7, RZ, RZ, R17 ;  /* 0x000000ffff077224 */ /* 0x012fd000078e0011 */
[----:B------:R-:W-:-:S07]  /*1780*/  LEPC R20, `(.L_x_9) ;  /* 0x000000001014794e */ /* 0x000fce0000000000 */
[----:B------:R-:W-:Y:S05]  /*1790*/  CALL.ABS.NOINC R8 ;  /* 0x0000000008007343 */ /* 0x000fea0003c00000 */
.L_x_9:
[----:B------:R-:W-:Y:S01]  /*17a0*/  MOV R4, 0x652b82fe ;  /* 0x652b82fe00047802 */ /* 0x000fe20000000f00 */
[----:B------:R-:W-:Y:S01]  /*17b0*/  IMAD.MOV.U32 R5, RZ, RZ, 0x3ff71547 ;  /* 0x3ff71547ff057424 */ /* 0x000fe200078e00ff */
[----:B------:R-:W-:Y:S01]  /*17c0*/  UMOV UR4, 0xfefa39ef ;  /* 0xfefa39ef00047882 */ /* 0x000fe20000000000 */
[----:B------:R-:W-:Y:S01]  /*17d0*/  UMOV UR5, 0x3fe62e42 ;  /* 0x3fe62e4200057882 */ /* 0x000fe20000000000 */
[----:B------:R-:W-:Y:S01]  /*17e0*/  DADD R10, -RZ, -R28 ;  /* 0x00000000ff0a7229 */ /* 0x000fe2000000091c */
[----:B------:R-:W-:Y:S02]  /*17f0*/  BSSY.RECONVERGENT B0, `(.L_x_10) ;  /* 0x0000036000007945 */ /* 0x000fe40003800200 */
[----:B------:R-:W-:-:S07]  /*1800*/  DFMA R4, R28, -R4, 6.75539944105574400000e+15 ;  /* 0x433800001c04742b */ /* 0x000fce0000000804 */
[----:B------:R-:W-:Y:S01]  /*1810*/  FSETP.GEU.AND P0, PT, |R11|, 4.1917929649353027344, PT ;  /* 0x4086232b0b00780b */ /* 0x000fe20003f0e200 */
[----:B------:R-:W-:-:S08]  /*1820*/  DADD R6, R4, -6.75539944105574400000e+15 ;  /* 0xc338000004067429 */ /* 0x000fd00000000000 */
[----:B------:R-:W-:Y:S01]  /*1830*/  DFMA R8, R6, -UR4, -R28 ;  /* 0x8000000406087c2b */ /* 0x000fe2000800081c */
[----:B------:R-:W-:Y:S01]  /*1840*/  UMOV UR4, 0x3b39803f ;  /* 0x3b39803f00047882 */ /* 0x000fe20000000000 */
[----:B------:R-:W-:-:S06]  /*1850*/  UMOV UR5, 0x3c7abc9e ;  /* 0x3c7abc9e00057882 */ /* 0x000fcc0000000000 */
[----:B------:R-:W-:Y:S01]  /*1860*/  DFMA R6, R6, -UR4, R8 ;  /* 0x8000000406067c2b */ /* 0x000fe20008000008 */
[----:B------:R-:W-:Y:S01]  /*1870*/  UMOV UR4, 0x69ce2bdf ;  /* 0x69ce2bdf00047882 */ /* 0x000fe20000000000 */
[----:B------:R-:W-:Y:S01]  /*1880*/  IMAD.MOV.U32 R8, RZ, RZ, -0x35dec16 ;  /* 0xfca213eaff087424 */ /* 0x000fe200078e00ff */
[----:B------:R-:W-:Y:S01]  /*1890*/  UMOV UR5, 0x3e5ade15 ;  /* 0x3e5ade1500057882 */ /* 0x000fe20000000000 */
[----:B------:R-:W-:-:S06]  /*18a0*/  IMAD.MOV.U32 R9, RZ, RZ, 0x3e928af3 ;  /* 0x3e928af3ff097424 */ /* 0x000fcc00078e00ff */
[----:B------:R-:W-:Y:S01]  /*18b0*/  DFMA R8, R6, UR4, R8 ;  /* 0x0000000406087c2b */ /* 0x000fe20008000008 */
        /* <DEDUP_REMOVED lines=35> */
[----:B------:R-:W-:-:S04]  /*1af0*/  @!P1 SHF.R.S32.HI R3, RZ, 0x1, R0 ;  /* 0x00000001ff039819 */ /* 0x000fc80000011400 */
[----:B------:R-:W-:Y:S01]  /*1b00*/  @!P1 LEA R9, R3, R9, 0x14 ;  /* 0x0000000903099211 */ /* 0x000fe200078ea0ff */
[----:B------:R-:W-:-:S05]  /*1b10*/  @!P1 IMAD.IADD R4, R4, 0x1, -R3 ;  /* 0x0000000104049824 */ /* 0x000fca00078e0a03 */
[----:B------:R-:W-:Y:S01]  /*1b20*/  @!P1 LEA R5, R4, 0x3ff00000, 0x14 ;  /* 0x3ff0000004059811 */ /* 0x000fe200078ea0ff */
[----:B------:R-:W-:-:S06]  /*1b30*/  @!P1 IMAD.MOV.U32 R4, RZ, RZ, RZ ;  /* 0x000000ffff049224 */ /* 0x000fcc00078e00ff */
[----:B------:R-:W-:-:S11]  /*1b40*/  @!P1 DMUL R6, R8, R4 ;  /* 0x0000000408069228 */ /* 0x000fd60000000000 */
.L_x_11:
[----:B------:R-:W-:Y:S05]  /*1b50*/  BSYNC.RECONVERGENT B0 ;  /* 0x0000000000007941 */ /* 0x000fea0003800200 */
.L_x_10:
[----:B------:R-:W-:Y:S01]  /*1b60*/  DADD R4, R6, 1 ;  /* 0x3ff0000006047429 */ /* 0x000fe20000000000 */
[----:B------:R-:W-:Y:S05]  /*1b70*/  BSSY.RECONVERGENT B0, `(.L_x_12) ;  /* 0x000000e000007945 */ /* 0x000fea0003800200 */
[----:B------:R-:W0:Y:S04]  /*1b80*/  MUFU.RCP64H R7, R5 ;  /* 0x0000000500077308 */ /* 0x000e280000001800 */
[----:B------:R-:W-:-:S05]  /*1b90*/  VIADD R6, R5, 0x300402 ;  /* 0x0030040205067836 */ /* 0x000fca0000000000 */
[----:B------:R-:W-:Y:S01]  /*1ba0*/  FSETP.GEU.AND P0, PT, |R6|, 5.8789094863358348022e-39, PT ;  /* 0x004004020600780b */ /* 0x000fe20003f0e200 */
[----:B0-----:R-:W-:-:S08]  /*1bb0*/  DFMA R8, -R4, R6, 1 ;  /* 0x3ff000000408742b */ /* 0x001fd00000000106 */
[----:B------:R-:W-:-:S08]  /*1bc0*/  DFMA R8, R8, R8, R8 ;  /* 0x000000080808722b */ /* 0x000fd00000000008 */
[----:B------:R-:W-:-:S08]  /*1bd0*/  DFMA R8, R6, R8, R6 ;  /* 0x000000080608722b */ /* 0x000fd00000000006 */
[----:B------:R-:W-:-:S08]  /*1be0*/  DFMA R10, -R4, R8, 1 ;  /* 0x3ff00000040a742b */ /* 0x000fd00000000108 */
[----:B------:R-:W-:Y:S01]  /*1bf0*/  DFMA R8, R8, R10, R8 ;  /* 0x0000000a0808722b */ /* 0x000fe20000000008 */
[----:B------:R-:W-:Y:S10]  /*1c00*/  @P0 BRA `(.L_x_13) ;  /* 0x0000000000100947 */ /* 0x000ff40003800000 */
[----:B------:R-:W-:Y:S02]  /*1c10*/  LOP3.LUT R3, R5, 0x7fffffff, RZ, 0xc0, !PT ;  /* 0x7fffffff05037812 */ /* 0x000fe400078ec0ff */
[----:B------:R-:W-:-:S03]  /*1c20*/  MOV R12, 0x1c50 ;  /* 0x00001c50000c7802 */ /* 0x000fc60000000f00 */
[----:B------:R-:W-:-:S07]  /*1c30*/  VIADD R3, R3, 0xfff00000 ;  /* 0xfff0000003037836 */ /* 0x000fce0000000000 */
[----:B------:R-:W-:Y:S05]  /*1c40*/  CALL.REL.NOINC `($__internal_0_$__cuda_sm20_dblrcp_rn_slowpath_v3) ;  /* 0x0000000000287944 */ /* 0x000fea0003c00000 */
.L_x_13:
[----:B------:R-:W-:Y:S05]  /*1c50*/  BSYNC.RECONVERGENT B0 ;  /* 0x0000000000007941 */ /* 0x000fea0003800200 */
.L_x_12:
[----:B------:R-:W-:Y:S01]  /*1c60*/  VIADD R19, R19, 0x1 ;  /* 0x0000000113137836 */ /* 0x000fe20000000000 */
[----:B------:R-:W-:Y:S02]  /*1c70*/  R2UR UR4, R24 ;  /* 0x00000000180472ca */ /* 0x000fe400000e0000 */
[----:B------:R-:W-:Y:S02]  /*1c80*/  R2UR UR5, R25 ;  /* 0x00000000190572ca */ /* 0x000fe400000e0000 */
[----:B------:R-:W-:-:S11]  /*1c90*/  ISETP.NE.AND P0, PT, R19, 0xa, PT ;  /* 0x0000000a1300780c */ /* 0x000fd60003f05270 */
[----:B------:R0:W-:Y:S02]  /*1ca0*/  STG.E.64 desc[UR4][R26.64], R8 ;  /* 0x000000081a007986 */ /* 0x0001e4000c101b04 */
[----:B------:R-:W-:Y:S05]  /*1cb0*/  @P0 BRA `(.L_x_14) ;  /* 0xffffffec00980947 */ /* 0x000fea000383ffff */
.L_x_0:
[----:B------:R-:W-:Y:S05]  /*1cc0*/  WARPSYNC.ALL ;  /* 0x0000000000007948 */ /* 0x000fea0003800000 */
[----:B------:R-:W-:Y:S06]  /*1cd0*/  BAR.SYNC.DEFER_BLOCKING 0x0 ;  /* 0x0000000000007b1d */ /* 0x000fec0000010000 */
[----:B------:R-:W-:Y:S05]  /*1ce0*/  EXIT ;  /* 0x000000000000794d */ /* 0x000fea0003800000 */
        .weak           $__internal_0_$__cuda_sm20_dblrcp_rn_slowpath_v3
        .type           $__internal_0_$__cuda_sm20_dblrcp_rn_slowpath_v3,@function
        .size           $__internal_0_$__cuda_sm20_dblrcp_rn_slowpath_v3,(.L_x_20 - $__internal_0_$__cuda_sm20_dblrcp_rn_slowpath_v3)
$__internal_0_$__cuda_sm20_dblrcp_rn_slowpath_v3:
[----:B------:R-:W-:Y:S01]  /*1cf0*/  DSETP.GTU.AND P0, PT, |R4|, +INF , PT ;  /* 0x7ff000000400742a */ /* 0x000fe20003f0c200 */
[----:B------:R-:W-:-:S13]  /*1d00*/  BSSY.RECONVERGENT B1, `(.L_x_15) ;  /* 0x0000024000017945 */ /* 0x000fda0003800200 */
[----:B------:R-:W-:Y:S05]  /*1d10*/  @P0 BRA `(.L_x_16) ;  /* 0x0000000000800947 */ /* 0x000fea0003800000 */
[----:B------:R-:W-:-:S05]  /*1d20*/  LOP3.LUT R7, R5, 0x7fffffff, RZ, 0xc0, !PT ;  /* 0x7fffffff05077812 */ /* 0x000fca00078ec0ff */
[----:B------:R-:W-:-:S05]  /*1d30*/  VIADD R6, R7, 0xffffffff ;  /* 0xffffffff07067836 */ /* 0x000fca0000000000 */
[----:B------:R-:W-:-:S13]  /*1d40*/  ISETP.GE.U32.AND P0, PT, R6, 0x7fefffff, PT ;  /* 0x7fefffff0600780c */ /* 0x000fda0003f06070 */
[----:B------:R-:W-:Y:S01]  /*1d50*/  @P0 LOP3.LUT R9, R5, 0x7ff00000, RZ, 0x3c, !PT ;  /* 0x7ff0000005090812 */ /* 0x000fe200078e3cff */
[----:B------:R-:W-:Y:S01]  /*1d60*/  @P0 IMAD.MOV.U32 R8, RZ, RZ, RZ ;  /* 0x000000ffff080224 */ /* 0x000fe200078e00ff */
[----:B------:R-:W-:Y:S06]  /*1d70*/  @P0 BRA `(.L_x_17) ;  /* 0x0000000000700947 */ /* 0x000fec0003800000 */
[----:B------:R-:W-:-:S13]  /*1d80*/  ISETP.GE.U32.AND P0, PT, R7, 0x1000001, PT ;  /* 0x010000010700780c */ /* 0x000fda0003f06070 */
[----:B------:R-:W-:Y:S05]  /*1d90*/  @!P0 BRA `(.L_x_18) ;  /* 0x0000000000388947 */ /* 0x000fea0003800000 */
[----:B------:R-:W-:Y:S01]  /*1da0*/  IADD3 R7, PT, PT, R5, -0x3fe00000, RZ ;  /* 0xc020000005077810 */ /* 0x000fe20007ffe0ff */
[----:B------:R-:W-:Y:S02]  /*1db0*/  IMAD.MOV.U32 R6, RZ, RZ, R4 ;  /* 0x000000ffff067224 */ /* 0x000fe400078e0004 */
[----:B------:R-:W-:Y:S01]  /*1dc0*/  IMAD.MOV.U32 R8, RZ, RZ, R3 ;  /* 0x000000ffff087224 */ /* 0x000fe200078e0003 */
[----:B------:R-:W0:Y:S05]  /*1dd0*/  MUFU.RCP64H R9, R7 ;  /* 0x0000000700097308 */ /* 0x000e2a0000001800 */
[----:B0-----:R-:W-:-:S08]  /*1de0*/  DFMA R10, -R6, R8, 1 ;  /* 0x3ff00000060a742b */ /* 0x001fd00000000108 */
[----:B------:R-:W-:-:S08]  /*1df0*/  DFMA R10, R10, R10, R10 ;  /* 0x0000000a0a0a722b */ /* 0x000fd0000000000a */
[----:B------:R-:W-:-:S08]  /*1e00*/  DFMA R10, R8, R10, R8 ;  /* 0x0000000a080a722b */ /* 0x000fd00000000008 */
[----:B------:R-:W-:-:S08]  /*1e10*/  DFMA R8, -R6, R10, 1 ;  /* 0x3ff000000608742b */ /* 0x000fd0000000010a */
[----:B------:R-:W-:-:S08]  /*1e20*/  DFMA R8, R10, R8, R10 ;  /* 0x000000080a08722b */ /* 0x000fd0000000000a */
[----:B------:R-:W-:-:S08]  /*1e30*/  DMUL R8, R8, 2.2250738585072013831e-308 ;  /* 0x0010000008087828 */ /* 0x000fd00000000000 */
[----:B------:R-:W-:-:S08]  /*1e40*/  DFMA R4, -R4, R8, 1 ;  /* 0x3ff000000404742b */ /* 0x000fd00000000108 */
[----:B------:R-:W-:-:S08]  /*1e50*/  DFMA R4, R4, R4, R4 ;  /* 0x000000040404722b */ /* 0x000fd00000000004 */
[----:B------:R-:W-:Y:S01]  /*1e60*/  DFMA R8, R8, R4, R8 ;  /* 0x000000040808722b */ /* 0x000fe20000000008 */
[----:B------:R-:W-:Y:S10]  /*1e70*/  BRA `(.L_x_17) ;  /* 0x0000000000307947 */ /* 0x000ff40003800000 */
.L_x_18:
[----:B------:R-:W-:Y:S01]  /*1e80*/  DMUL R4, R4, 8.11296384146066816958e+31 ;  /* 0x4690000004047828 */ /* 0x000fe20000000000 */
[----:B------:R-:W-:-:S05]  /*1e90*/  IMAD.MOV.U32 R6, RZ, RZ, R3 ;  /* 0x000000ffff067224 */ /* 0x000fca00078e0003 */
[----:B------:R-:W0:Y:S02]  /*1ea0*/  MUFU.RCP64H R7, R5 ;  /* 0x0000000500077308 */ /* 0x000e240000001800 */
[----:B0-----:R-:W-:-:S08]  /*1eb0*/  DFMA R8, -R4, R6, 1 ;  /* 0x3ff000000408742b */ /* 0x001fd00000000106 */
[----:B------:R-:W-:-:S08]  /*1ec0*/  DFMA R8, R8, R8, R8 ;  /* 0x000000080808722b */ /* 0x000fd00000000008 */
[----:B------:R-:W-:-:S08]  /*1ed0*/  DFMA R8, R6, R8, R6 ;  /* 0x000000080608722b */ /* 0x000fd00000000006 */
[----:B------:R-:W-:-:S08]  /*1ee0*/  DFMA R6, -R4, R8, 1 ;  /* 0x3ff000000406742b */ /* 0x000fd00000000108 */
[----:B------:R-:W-:-:S08]  /*1ef0*/  DFMA R6, R8, R6, R8 ;  /* 0x000000060806722b */ /* 0x000fd00000000008 */
[----:B------:R-:W-:Y:S01]  /*1f00*/  DMUL R8, R6, 8.11296384146066816958e+31 ;  /* 0x4690000006087828 */ /* 0x000fe20000000000 */
[----:B------:R-:W-:Y:S10]  /*1f10*/  BRA `(.L_x_17) ;  /* 0x0000000000087947 */ /* 0x000ff40003800000 */
.L_x_16:
[----:B------:R-:W-:Y:S01]  /*1f20*/  LOP3.LUT R9, R5, 0x80000, RZ, 0xfc, !PT ;  /* 0x0008000005097812 */ /* 0x000fe200078efcff */
[----:B------:R-:W-:-:S07]  /*1f30*/  IMAD.MOV.U32 R8, RZ, RZ, R4 ;  /* 0x000000ffff087224 */ /* 0x000fce00078e0004 */
.L_x_17:
[----:B------:R-:W-:Y:S05]  /*1f40*/  BSYNC.RECONVERGENT B1 ;  /* 0x0000000000017941 */ /* 0x000fea0003800200 */
.L_x_15:
[----:B------:R-:W-:-:S04]  /*1f50*/  IMAD.MOV.U32 R13, RZ, RZ, 0x0 ;  /* 0x00000000ff0d7424 */ /* 0x000fc800078e00ff */
[----:B------:R-:W-:Y:S05]  /*1f60*/  RET.REL.NODEC R12 `(_Z16feedForwardOnGPUPdS_S_S_S_S_) ;  /* 0xffffffe00c247950 */ /* 0x000fea0003c3ffff */
.L_x_19:
[----:B------:R-:W-:-:S00]  /*1f70*/  BRA `(.L_x_19) ;  /* 0xfffffffc00fc7947 */ /* 0x000fc0000383ffff */
[----:B------:R-:W-:-:S00]  /*1f80*/  NOP ;  /* 0x0000000000007918 */ /* 0x000fc00000000000 */
[----:B------:R-:W-:-:S00]  /*1f90*/  NOP ;  /* 0x0000000000007918 */ /* 0x000fc00000000000 */
[----:B------:R-:W-:-:S00]  /*1fa0*/  NOP ;  /* 0x0000000000007918 */ /* 0x000fc00000000000 */
[----:B------:R-:W-:-:S00]  /*1fb0*/  NOP ;  /* 0x0000000000007918 */ /* 0x000fc00000000000 */
[----:B------:R-:W-:-:S00]  /*1fc0*/  NOP ;  /* 0x0000000000007918 */ /* 0x000fc00000000000 */
[----:B------:R-:W-:-:S00]  /*1fd0*/  NOP ;  /* 0x0000000000007918 */ /* 0x000fc00000000000 */
[----:B------:R-:W-:-:S00]  /*1fe0*/  NOP ;  /* 0x0000000000007918 */ /* 0x000fc00000000000 */
[----:B------:R-:W-:-:S00]  /*1ff0*/  NOP ;  /* 0x0000000000007918 */ /* 0x000fc00000000000 */
.L_x_20:


//--------------------- .nv.global.init           --------------------------
	.section	.nv.global.init,"aw",@progbits
.nv.global.init:
	.type		$str,@object
	.size		$str,(.L_0 - $str)
$str:
        /*0000*/ 	.byte	0x50, 0x72, 0x65, 0x64, 0x69, 0x63, 0x74, 0x69, 0x6f, 0x6e, 0x5b, 0x25, 0x64, 0x5d, 0x5b, 0x25
        /*0010*/ 	.byte	0x64, 0x5d, 0x3a, 0x20, 0x25, 0x66, 0x0a, 0x00
.L_0:


//--------------------- .nv.shared.reserved.0     --------------------------
	.section	.nv.shared.reserved.0,"aw",@nobits
	.weak		__nv_reservedSMEM_offset_0_alias
	.size		__nv_reservedSMEM_offset_0_alias, 0, 64
	.other		__nv_reservedSMEM_offset_0_alias,@"STO_CUDA_RESERVED_SHARED STV_DEFAULT"
__nv_reservedSMEM_offset_0_alias:
	.zero		0
	.zero		64


//--------------------- .nv.constant0._Z16feedForwardOnGPUPdS_S_S_S_S_ --------------------------
	.section	.nv.constant0._Z16feedForwardOnGPUPdS_S_S_S_S_,"a",@progbits
	.sectionflags	@""
	.align	4
.nv.constant0._Z16feedForwardOnGPUPdS_S_S_S_S_:
	.zero		944


//--------------------- SYMBOLS --------------------------

	.type		.nv.reservedSmem.offset0,@object
	.size		.nv.reservedSmem.offset0,0x4
	.type		vprintf,@function
